//
// Generated by NVIDIA NVVM Compiler
//
// Compiler Build ID: CL-36424714
// Cuda compilation tools, release 13.0, V13.0.88
// Based on NVVM 20.0.0
//

.version 9.0
.target sm_100
.address_size 64

	// .globl	_Z6init1dPi

.visible .entry _Z6init1dPi(
	.param .u64 .ptr .align 1 _Z6init1dPi_param_0
)
{
	.reg .pred 	%p<2>;
	.reg .b32 	%r<5>;
	.reg .b64 	%rd<5>;

	ld.param.u64 	%rd1, [_Z6init1dPi_param_0];
	mov.u32 	%r2, %ctaid.x;
	mov.u32 	%r3, %ntid.x;
	mov.u32 	%r4, %tid.x;
	mad.lo.s32 	%r1, %r2, %r3, %r4;
	setp.gt.u32 	%p1, %r1, 1999;
	@%p1 bra 	$L__BB0_2;
	cvta.to.global.u64 	%rd2, %rd1;
	mul.wide.u32 	%rd3, %r1, 4;
	add.s64 	%rd4, %rd2, %rd3;
	st.global.u32 	[%rd4], %r1;
$L__BB0_2:
	ret;

}


// ===== COMPILED SASS (sm_100) =====

	.target	sm_100

	.elftype	@"ET_EXEC"


//--------------------- .note.nv.tkinfo           --------------------------
	.section	.note.nv.tkinfo,"",@"SHT_NOTE"
	.sectionflags	@"SHF_NOTE_NV_TKINFO"
	.tkinfo
        /*0018*/ 	.word	0x00000002
        /*0030*/ 	.string	""
        /*0030*/ 	.string	"ptxas"
        /*0030*/ 	.string	"Cuda compilation tools, release 13.0, V13.0.88"
        /*0030*/ 	.string	"Build cuda_13.0.r13.0/compiler.36424714_0"
        /*0030*/ 	.string	"-arch sm_100 -m 64 "



//--------------------- .note.nv.cuinfo           --------------------------
	.section	.note.nv.cuinfo,"",@"SHT_NOTE"
	.sectionflags	@"SHF_NOTE_NV_CUINFO"
        /*0018*/ 	.short	0x0002
        /*001a*/ 	.short	0x0064
        /*001c*/ 	.short	0x0082
	.zero		2


//--------------------- .nv.info                  --------------------------
	.section	.nv.info,"",@"SHT_CUDA_INFO"
	.align	4


	//----- nvinfo : EIATTR_REGCOUNT
	.align		4
        /*0000*/ 	.byte	0x04, 0x2f
        /*0002*/ 	.short	(.L_1 - .L_0)
	.align		4
.L_0:
        /*0004*/ 	.word	index@(_Z6init1dPi)
        /*0008*/ 	.word	0x00000008


	//----- nvinfo : EIATTR_FRAME_SIZE
	.align		4
.L_1:
        /*000c*/ 	.byte	0x04, 0x11
        /*000e*/ 	.short	(.L_3 - .L_2)
	.align		4
.L_2:
        /*0010*/ 	.word	index@(_Z6init1dPi)
        /*0014*/ 	.word	0x00000000


	//----- nvinfo : EIATTR_MIN_STACK_SIZE
	.align		4
.L_3:
        /*0018*/ 	.byte	0x04, 0x12
        /*001a*/ 	.short	(.L_5 - .L_4)
	.align		4
.L_4:
        /*001c*/ 	.word	index@(_Z6init1dPi)
        /*0020*/ 	.word	0x00000000
.L_5:


//--------------------- .nv.compat                --------------------------
	.section	.nv.compat,"",@"SHT_CUDA_COMPAT_INFO"
	.align	4
        /*0000*/ 	.byte	0x02, 0x09, 0x00, 0x00, 0x02, 0x02, 0x01, 0x00, 0x02, 0x05, 0x05, 0x00, 0x03, 0x07, 0x01, 0x01
        /*0010*/ 	.byte	0x02, 0x03, 0x00, 0x00, 0x02, 0x06, 0x01, 0x00, 0x04, 0x0b, 0x08, 0x00, 0x09, 0x00, 0x00, 0x00
        /*0020*/ 	.byte	0x00, 0x00, 0x00, 0x00


//--------------------- .nv.info._Z6init1dPi      --------------------------
	.section	.nv.info._Z6init1dPi,"",@"SHT_CUDA_INFO"
	.sectionflags	@""
	.align	4


	//----- nvinfo : EIATTR_CUDA_API_VERSION
	.align		4
        /*0000*/ 	.byte	0x04, 0x37
        /*0002*/ 	.short	(.L_7 - .L_6)
.L_6:
        /*0004*/ 	.word	0x00000082


	//----- nvinfo : EIATTR_KPARAM_INFO
	.align		4
.L_7:
        /*0008*/ 	.byte	0x04, 0x17
        /*000a*/ 	.short	(.L_9 - .L_8)
.L_8:
        /*000c*/ 	.word	0x00000000
        /*0010*/ 	.short	0x0000
        /*0012*/ 	.short	0x0000
        /*0014*/ 	.byte	0x00, 0xf5, 0x21, 0x00


	//----- nvinfo : EIATTR_SPARSE_MMA_MASK
	.align		4
.L_9:
        /*0018*/ 	.byte	0x03, 0x50
        /*001a*/ 	.short	0x0000


	//----- nvinfo : EIATTR_MAXREG_COUNT
	.align		4
        /*001c*/ 	.byte	0x03, 0x1b
        /*001e*/ 	.short	0x00ff


	//----- nvinfo : EIATTR_MERCURY_ISA_VERSION
	.align		4
        /*0020*/ 	.byte	0x03, 0x5f
        /*0022*/ 	.short	0x0101


	//----- nvinfo : EIATTR_VRC_CTA_INIT_COUNT
	.align		4
        /*0024*/ 	.byte	0x02, 0x4a
	.zero		1
	.zero		1


	//----- nvinfo : EIATTR_EXIT_INSTR_OFFSETS
	.align		4
        /*0028*/ 	.byte	0x04, 0x1c
        /*002a*/ 	.short	(.L_11 - .L_10)


	//   ....[0]....
.L_10:
        /*002c*/ 	.word	0x00000060


	//   ....[1]....
        /*0030*/ 	.word	0x000000b0


	//----- nvinfo : EIATTR_CBANK_PARAM_SIZE
	.align		4
.L_11:
        /*0034*/ 	.byte	0x03, 0x19
        /*0036*/ 	.short	0x0008


	//----- nvinfo : EIATTR_PARAM_CBANK
	.align		4
        /*0038*/ 	.byte	0x04, 0x0a
        /*003a*/ 	.short	(.L_13 - .L_12)
	.align		4
.L_12:
        /*003c*/ 	.word	index@(.nv.constant0._Z6init1dPi)
        /*0040*/ 	.short	0x0380
        /*0042*/ 	.short	0x0008


	//----- nvinfo : EIATTR_SW_WAR
	.align		4
.L_13:
        /*0044*/ 	.byte	0x04, 0x36
        /*0046*/ 	.short	(.L_15 - .L_14)
.L_14:
        /*0048*/ 	.word	0x00000008
.L_15:


//--------------------- .nv.callgraph             --------------------------
	.section	.nv.callgraph,"",@"SHT_CUDA_CALLGRAPH"
	.align	4
	.sectionentsize	8
	.align		4
        /*0000*/ 	.word	0x00000000
	.align		4
        /*0004*/ 	.word	0xffffffff
	.align		4
        /*0008*/ 	.word	0x00000000
	.align		4
        /*000c*/ 	.word	0xfffffffe
	.align		4
        /*0010*/ 	.word	0x00000000
	.align		4
        /*0014*/ 	.word	0xfffffffd
	.align		4
        /*0018*/ 	.word	0x00000000
	.align		4
        /*001c*/ 	.word	0xfffffffc


//--------------------- .text._Z6init1dPi         --------------------------
	.section	.text._Z6init1dPi,"ax",@progbits
	.align	128
        .global         _Z6init1dPi
        .type           _Z6init1dPi,@function
        .size           _Z6init1dPi,(.L_x_1 - _Z6init1dPi)
        .other          _Z6init1dPi,@"STO_CUDA_ENTRY STV_DEFAULT"
_Z6init1dPi:
.text._Z6init1dPi:
[----:B------:R-:W-:Y:S01]  /*0000*/  LDC R1, c[0x0][0x37c] ;  /* 0x0000df00ff017b82 */ /* 0x000fe20000000800 */
[----:B------:R-:W0:Y:S07]  /*0010*/  S2R R0, SR_TID.X ;  /* 0x0000000000007919 */ /* 0x000e2e0000002100 */
[----:B------:R-:W0:Y:S08]  /*0020*/  S2UR UR4, SR_CTAID.X ;  /* 0x00000000000479c3 */ /* 0x000e300000002500 */
[----:B------:R-:W0:Y:S02]  /*0030*/  LDC R5, c[0x0][0x360] ;  /* 0x0000d800ff057b82 */ /* 0x000e240000000800 */
[----:B0-----:R-:W-:-:S05]  /*0040*/  IMAD R5, R5, UR4, R0 ;  /* 0x0000000405057c24 */ /* 0x001fca000f8e0200 */
[----:B------:R-:W-:-:S13]  /*0050*/  ISETP.GT.U32.AND P0, PT, R5, 0x7cf, PT ;  /* 0x000007cf0500780c */ /* 0x000fda0003f04070 */
[----:B------:R-:W-:Y:S05]  /*0060*/  @P0 EXIT ;  /* 0x000000000000094d */ /* 0x000fea0003800000 */
[----:B------:R-:W0:Y:S01]  /*0070*/  LDC.64 R2, c[0x0][0x380] ;  /* 0x0000e000ff027b82 */ /* 0x000e220000000a00 */
[----:B------:R-:W1:Y:S01]  /*0080*/  LDCU.64 UR4, c[0x0][0x358] ;  /* 0x00006b00ff0477ac */ /* 0x000e620008000a00 */
[----:B0-----:R-:W-:-:S05]  /*0090*/  IMAD.WIDE.U32 R2, R5, 0x4, R2 ;  /* 0x0000000405027825 */ /* 0x001fca00078e0002 */
[----:B-1----:R-:W-:Y:S01]  /*00a0*/  STG.E desc[UR4][R2.64], R5 ;  /* 0x0000000502007986 */ /* 0x002fe2000c101904 */
[----:B------:R-:W-:Y:S05]  /*00b0*/  EXIT ;  /* 0x000000000000794d */ /* 0x000fea0003800000 */
.L_x_0:
[----:B------:R-:W-:-:S00]  /*00c0*/  BRA `(.L_x_0) ;  /* 0xfffffffc00fc7947 */ /* 0x000fc0000383ffff */
[----:B------:R-:W-:-:S00]  /*00d0*/  NOP ;  /* 0x0000000000007918 */ /* 0x000fc00000000000 */
        /* <DEDUP_REMOVED lines=10> */
.L_x_1:


//--------------------- .nv.shared.reserved.0     --------------------------
	.section	.nv.shared.reserved.0,"aw",@nobits
	.weak		__nv_reservedSMEM_offset_0_alias
	.size		__nv_reservedSMEM_offset_0_alias, 0, 64
	.other		__nv_reservedSMEM_offset_0_alias,@"STO_CUDA_RESERVED_SHARED STV_DEFAULT"
__nv_reservedSMEM_offset_0_alias:
	.zero		0
	.zero		64


//--------------------- .nv.constant0._Z6init1dPi --------------------------
	.section	.nv.constant0._Z6init1dPi,"a",@progbits
	.sectionflags	@""
	.align	4
.nv.constant0._Z6init1dPi:
	.zero		904


//--------------------- SYMBOLS --------------------------

	.type		.nv.reservedSmem.offset0,@object
	.size		.nv.reservedSmem.offset0,0x4
